//
// Generated by NVIDIA NVVM Compiler
//
// Compiler Build ID: CL-36424714
// Cuda compilation tools, release 13.0, V13.0.88
// Based on NVVM 20.0.0
//

.version 9.0
.target sm_100
.address_size 64

	// .globl	_Z4add3IiEvPT_PKS0_S3_S3_

.visible .entry _Z4add3IiEvPT_PKS0_S3_S3_(
	.param .u64 .ptr .align 1 _Z4add3IiEvPT_PKS0_S3_S3__param_0,
	.param .u64 .ptr .align 1 _Z4add3IiEvPT_PKS0_S3_S3__param_1,
	.param .u64 .ptr .align 1 _Z4add3IiEvPT_PKS0_S3_S3__param_2,
	.param .u64 .ptr .align 1 _Z4add3IiEvPT_PKS0_S3_S3__param_3
)
{
	.reg .b32 	%r<6>;
	.reg .b64 	%rd<9>;

	ld.param.u64 	%rd1, [_Z4add3IiEvPT_PKS0_S3_S3__param_0];
	ld.param.u64 	%rd2, [_Z4add3IiEvPT_PKS0_S3_S3__param_1];
	ld.param.u64 	%rd3, [_Z4add3IiEvPT_PKS0_S3_S3__param_2];
	ld.param.u64 	%rd4, [_Z4add3IiEvPT_PKS0_S3_S3__param_3];
	cvta.to.global.u64 	%rd5, %rd1;
	cvta.to.global.u64 	%rd6, %rd4;
	cvta.to.global.u64 	%rd7, %rd3;
	cvta.to.global.u64 	%rd8, %rd2;
	ld.global.u32 	%r1, [%rd8];
	ld.global.u32 	%r2, [%rd7];
	add.s32 	%r3, %r2, %r1;
	ld.global.u32 	%r4, [%rd6];
	add.s32 	%r5, %r3, %r4;
	st.global.u32 	[%rd5], %r5;
	ret;

}


// ===== COMPILED SASS (sm_100) =====

	.target	sm_100

	.elftype	@"ET_EXEC"


//--------------------- .note.nv.tkinfo           --------------------------
	.section	.note.nv.tkinfo,"",@"SHT_NOTE"
	.sectionflags	@"SHF_NOTE_NV_TKINFO"
	.tkinfo
        /*0018*/ 	.word	0x00000002
        /*0030*/ 	.string	""
        /*0030*/ 	.string	"ptxas"
        /*0030*/ 	.string	"Cuda compilation tools, release 13.0, V13.0.88"
        /*0030*/ 	.string	"Build cuda_13.0.r13.0/compiler.36424714_0"
        /*0030*/ 	.string	"-arch sm_100 -m 64 "



//--------------------- .note.nv.cuinfo           --------------------------
	.section	.note.nv.cuinfo,"",@"SHT_NOTE"
	.sectionflags	@"SHF_NOTE_NV_CUINFO"
        /*0018*/ 	.short	0x0002
        /*001a*/ 	.short	0x0064
        /*001c*/ 	.short	0x0082
	.zero		2


//--------------------- .nv.info                  --------------------------
	.section	.nv.info,"",@"SHT_CUDA_INFO"
	.align	4


	//----- nvinfo : EIATTR_REGCOUNT
	.align		4
        /*0000*/ 	.byte	0x04, 0x2f
        /*0002*/ 	.short	(.L_1 - .L_0)
	.align		4
.L_0:
        /*0004*/ 	.word	index@(_Z4add3IiEvPT_PKS0_S3_S3_)
        /*0008*/ 	.word	0x0000000e


	//----- nvinfo : EIATTR_FRAME_SIZE
	.align		4
.L_1:
        /*000c*/ 	.byte	0x04, 0x11
        /*000e*/ 	.short	(.L_3 - .L_2)
	.align		4
.L_2:
        /*0010*/ 	.word	index@(_Z4add3IiEvPT_PKS0_S3_S3_)
        /*0014*/ 	.word	0x00000000


	//----- nvinfo : EIATTR_MIN_STACK_SIZE
	.align		4
.L_3:
        /*0018*/ 	.byte	0x04, 0x12
        /*001a*/ 	.short	(.L_5 - .L_4)
	.align		4
.L_4:
        /*001c*/ 	.word	index@(_Z4add3IiEvPT_PKS0_S3_S3_)
        /*0020*/ 	.word	0x00000000
.L_5:


//--------------------- .nv.compat                --------------------------
	.section	.nv.compat,"",@"SHT_CUDA_COMPAT_INFO"
	.align	4
        /*0000*/ 	.byte	0x02, 0x09, 0x00, 0x00, 0x02, 0x02, 0x01, 0x00, 0x02, 0x05, 0x05, 0x00, 0x03, 0x07, 0x01, 0x01
        /*0010*/ 	.byte	0x02, 0x03, 0x00, 0x00, 0x02, 0x06, 0x01, 0x00, 0x04, 0x0b, 0x08, 0x00, 0x09, 0x00, 0x00, 0x00
        /*0020*/ 	.byte	0x00, 0x00, 0x00, 0x00


//--------------------- .nv.info._Z4add3IiEvPT_PKS0_S3_S3_ --------------------------
	.section	.nv.info._Z4add3IiEvPT_PKS0_S3_S3_,"",@"SHT_CUDA_INFO"
	.sectionflags	@""
	.align	4


	//----- nvinfo : EIATTR_CUDA_API_VERSION
	.align		4
        /*0000*/ 	.byte	0x04, 0x37
        /*0002*/ 	.short	(.L_7 - .L_6)
.L_6:
        /*0004*/ 	.word	0x00000082


	//----- nvinfo : EIATTR_KPARAM_INFO
	.align		4
.L_7:
        /*0008*/ 	.byte	0x04, 0x17
        /*000a*/ 	.short	(.L_9 - .L_8)
.L_8:
        /*000c*/ 	.word	0x00000000
        /*0010*/ 	.short	0x0003
        /*0012*/ 	.short	0x0018
        /*0014*/ 	.byte	0x00, 0xf5, 0x21, 0x00


	//----- nvinfo : EIATTR_KPARAM_INFO
	.align		4
.L_9:
        /*0018*/ 	.byte	0x04, 0x17
        /*001a*/ 	.short	(.L_11 - .L_10)
.L_10:
        /*001c*/ 	.word	0x00000000
        /*0020*/ 	.short	0x0002
        /*0022*/ 	.short	0x0010
        /*0024*/ 	.byte	0x00, 0xf5, 0x21, 0x00


	//----- nvinfo : EIATTR_KPARAM_INFO
	.align		4
.L_11:
        /*0028*/ 	.byte	0x04, 0x17
        /*002a*/ 	.short	(.L_13 - .L_12)
.L_12:
        /*002c*/ 	.word	0x00000000
        /*0030*/ 	.short	0x0001
        /*0032*/ 	.short	0x0008
        /*0034*/ 	.byte	0x00, 0xf5, 0x21, 0x00


	//----- nvinfo : EIATTR_KPARAM_INFO
	.align		4
.L_13:
        /*0038*/ 	.byte	0x04, 0x17
        /*003a*/ 	.short	(.L_15 - .L_14)
.L_14:
        /*003c*/ 	.word	0x00000000
        /*0040*/ 	.short	0x0000
        /*0042*/ 	.short	0x0000
        /*0044*/ 	.byte	0x00, 0xf5, 0x21, 0x00


	//----- nvinfo : EIATTR_SPARSE_MMA_MASK
	.align		4
.L_15:
        /*0048*/ 	.byte	0x03, 0x50
        /*004a*/ 	.short	0x0000


	//----- nvinfo : EIATTR_MAXREG_COUNT
	.align		4
        /*004c*/ 	.byte	0x03, 0x1b
        /*004e*/ 	.short	0x00ff


	//----- nvinfo : EIATTR_MERCURY_ISA_VERSION
	.align		4
        /*0050*/ 	.byte	0x03, 0x5f
        /*0052*/ 	.short	0x0101


	//----- nvinfo : EIATTR_VRC_CTA_INIT_COUNT
	.align		4
        /*0054*/ 	.byte	0x02, 0x4a
	.zero		1
	.zero		1


	//----- nvinfo : EIATTR_EXIT_INSTR_OFFSETS
	.align		4
        /*0058*/ 	.byte	0x04, 0x1c
        /*005a*/ 	.short	(.L_17 - .L_16)


	//   ....[0]....
.L_16:
        /*005c*/ 	.word	0x000000b0


	//----- nvinfo : EIATTR_CBANK_PARAM_SIZE
	.align		4
.L_17:
        /*0060*/ 	.byte	0x03, 0x19
        /*0062*/ 	.short	0x0020


	//----- nvinfo : EIATTR_PARAM_CBANK
	.align		4
        /*0064*/ 	.byte	0x04, 0x0a
        /*0066*/ 	.short	(.L_19 - .L_18)
	.align		4
.L_18:
        /*0068*/ 	.word	index@(.nv.constant0._Z4add3IiEvPT_PKS0_S3_S3_)
        /*006c*/ 	.short	0x0380
        /*006e*/ 	.short	0x0020


	//----- nvinfo : EIATTR_SW_WAR
	.align		4
.L_19:
        /*0070*/ 	.byte	0x04, 0x36
        /*0072*/ 	.short	(.L_21 - .L_20)
.L_20:
        /*0074*/ 	.word	0x00000008
.L_21:


//--------------------- .nv.callgraph             --------------------------
	.section	.nv.callgraph,"",@"SHT_CUDA_CALLGRAPH"
	.align	4
	.sectionentsize	8
	.align		4
        /*0000*/ 	.word	0x00000000
	.align		4
        /*0004*/ 	.word	0xffffffff
	.align		4
        /*0008*/ 	.word	0x00000000
	.align		4
        /*000c*/ 	.word	0xfffffffe
	.align		4
        /*0010*/ 	.word	0x00000000
	.align		4
        /*0014*/ 	.word	0xfffffffd
	.align		4
        /*0018*/ 	.word	0x00000000
	.align		4
        /*001c*/ 	.word	0xfffffffc


//--------------------- .text._Z4add3IiEvPT_PKS0_S3_S3_ --------------------------
	.section	.text._Z4add3IiEvPT_PKS0_S3_S3_,"ax",@progbits
	.align	128
        .global         _Z4add3IiEvPT_PKS0_S3_S3_
        .type           _Z4add3IiEvPT_PKS0_S3_S3_,@function
        .size           _Z4add3IiEvPT_PKS0_S3_S3_,(.L_x_1 - _Z4add3IiEvPT_PKS0_S3_S3_)
        .other          _Z4add3IiEvPT_PKS0_S3_S3_,@"STO_CUDA_ENTRY STV_DEFAULT"
_Z4add3IiEvPT_PKS0_S3_S3_:
.text._Z4add3IiEvPT_PKS0_S3_S3_:
[----:B------:R-:W-:Y:S08]  /*0000*/  LDC R1, c[0x0][0x37c] ;  /* 0x0000df00ff017b82 */ /* 0x000ff00000000800 */
[----:B------:R-:W0:Y:S01]  /*0010*/  LDC.64 R2, c[0x0][0x388] ;  /* 0x0000e200ff027b82 */ /* 0x000e220000000a00 */
[----:B------:R-:W0:Y:S07]  /*0020*/  LDCU.64 UR4, c[0x0][0x358] ;  /* 0x00006b00ff0477ac */ /* 0x000e2e0008000a00 */
[----:B------:R-:W1:Y:S08]  /*0030*/  LDC.64 R4, c[0x0][0x390] ;  /* 0x0000e400ff047b82 */ /* 0x000e700000000a00 */
[----:B------:R-:W2:Y:S01]  /*0040*/  LDC.64 R6, c[0x0][0x398] ;  /* 0x0000e600ff067b82 */ /* 0x000ea20000000a00 */
[----:B0-----:R-:W3:Y:S04]  /*0050*/  LDG.E R2, desc[UR4][R2.64] ;  /* 0x0000000402027981 */ /* 0x001ee8000c1e1900 */
[----:B-1----:R-:W3:Y:S04]  /*0060*/  LDG.E R5, desc[UR4][R4.64] ;  /* 0x0000000404057981 */ /* 0x002ee8000c1e1900 */
[----:B--2---:R-:W3:Y:S01]  /*0070*/  LDG.E R6, desc[UR4][R6.64] ;  /* 0x0000000406067981 */ /* 0x004ee2000c1e1900 */
[----:B------:R-:W0:Y:S01]  /*0080*/  LDC.64 R8, c[0x0][0x380] ;  /* 0x0000e000ff087b82 */ /* 0x000e220000000a00 */
[----:B---3--:R-:W-:-:S05]  /*0090*/  IADD3 R11, PT, PT, R6, R5, R2 ;  /* 0x00000005060b7210 */ /* 0x008fca0007ffe002 */
[----:B0-----:R-:W-:Y:S01]  /*00a0*/  STG.E desc[UR4][R8.64], R11 ;  /* 0x0000000b08007986 */ /* 0x001fe2000c101904 */
[----:B------:R-:W-:Y:S05]  /*00b0*/  EXIT ;  /* 0x000000000000794d */ /* 0x000fea0003800000 */
.L_x_0:
[----:B------:R-:W-:-:S00]  /*00c0*/  BRA `(.L_x_0) ;  /* 0xfffffffc00fc7947 */ /* 0x000fc0000383ffff */
[----:B------:R-:W-:-:S00]  /*00d0*/  NOP ;  /* 0x0000000000007918 */ /* 0x000fc00000000000 */
        /* <DEDUP_REMOVED lines=10> */
.L_x_1:


//--------------------- .nv.shared.reserved.0     --------------------------
	.section	.nv.shared.reserved.0,"aw",@nobits
	.weak		__nv_reservedSMEM_offset_0_alias
	.size		__nv_reservedSMEM_offset_0_alias, 0, 64
	.other		__nv_reservedSMEM_offset_0_alias,@"STO_CUDA_RESERVED_SHARED STV_DEFAULT"
__nv_reservedSMEM_offset_0_alias:
	.zero		0
	.zero		64


//--------------------- .nv.constant0._Z4add3IiEvPT_PKS0_S3_S3_ --------------------------
	.section	.nv.constant0._Z4add3IiEvPT_PKS0_S3_S3_,"a",@progbits
	.sectionflags	@""
	.align	4
.nv.constant0._Z4add3IiEvPT_PKS0_S3_S3_:
	.zero		928


//--------------------- SYMBOLS --------------------------

	.type		.nv.reservedSmem.offset0,@object
	.size		.nv.reservedSmem.offset0,0x4
